//
// Generated by NVIDIA NVVM Compiler
//
// Compiler Build ID: CL-36424714
// Cuda compilation tools, release 13.0, V13.0.88
// Based on NVVM 20.0.0
//

.version 9.0
.target sm_100
.address_size 64

	// .globl	_Z11multiplyGPUPKfS0_Pf

.visible .entry _Z11multiplyGPUPKfS0_Pf(
	.param .u64 .ptr .align 1 _Z11multiplyGPUPKfS0_Pf_param_0,
	.param .u64 .ptr .align 1 _Z11multiplyGPUPKfS0_Pf_param_1,
	.param .u64 .ptr .align 1 _Z11multiplyGPUPKfS0_Pf_param_2
)
{


	ret;

}
	// .globl	_Z20expensiveFunctionGPUPKfS0_Pf
.visible .entry _Z20expensiveFunctionGPUPKfS0_Pf(
	.param .u64 .ptr .align 1 _Z20expensiveFunctionGPUPKfS0_Pf_param_0,
	.param .u64 .ptr .align 1 _Z20expensiveFunctionGPUPKfS0_Pf_param_1,
	.param .u64 .ptr .align 1 _Z20expensiveFunctionGPUPKfS0_Pf_param_2
)
{


	ret;

}


// ===== COMPILED SASS (sm_100) =====

	.target	sm_100

	.elftype	@"ET_EXEC"


//--------------------- .note.nv.tkinfo           --------------------------
	.section	.note.nv.tkinfo,"",@"SHT_NOTE"
	.sectionflags	@"SHF_NOTE_NV_TKINFO"
	.tkinfo
        /*0018*/ 	.word	0x00000002
        /*0030*/ 	.string	""
        /*0030*/ 	.string	"ptxas"
        /*0030*/ 	.string	"Cuda compilation tools, release 13.0, V13.0.88"
        /*0030*/ 	.string	"Build cuda_13.0.r13.0/compiler.36424714_0"
        /*0030*/ 	.string	"-arch sm_100 -m 64 "



//--------------------- .note.nv.cuinfo           --------------------------
	.section	.note.nv.cuinfo,"",@"SHT_NOTE"
	.sectionflags	@"SHF_NOTE_NV_CUINFO"
        /*0018*/ 	.short	0x0002
        /*001a*/ 	.short	0x0064
        /*001c*/ 	.short	0x0082
	.zero		2


//--------------------- .nv.info                  --------------------------
	.section	.nv.info,"",@"SHT_CUDA_INFO"
	.align	4


	//----- nvinfo : EIATTR_REGCOUNT
	.align		4
        /*0000*/ 	.byte	0x04, 0x2f
        /*0002*/ 	.short	(.L_1 - .L_0)
	.align		4
.L_0:
        /*0004*/ 	.word	index@(_Z11multiplyGPUPKfS0_Pf)
        /*0008*/ 	.word	0x00000004


	//----- nvinfo : EIATTR_FRAME_SIZE
	.align		4
.L_1:
        /*000c*/ 	.byte	0x04, 0x11
        /*000e*/ 	.short	(.L_3 - .L_2)
	.align		4
.L_2:
        /*0010*/ 	.word	index@(_Z11multiplyGPUPKfS0_Pf)
        /*0014*/ 	.word	0x00000000


	//----- nvinfo : EIATTR_REGCOUNT
	.align		4
.L_3:
        /*0018*/ 	.byte	0x04, 0x2f
        /*001a*/ 	.short	(.L_5 - .L_4)
	.align		4
.L_4:
        /*001c*/ 	.word	index@(_Z20expensiveFunctionGPUPKfS0_Pf)
        /*0020*/ 	.word	0x00000004


	//----- nvinfo : EIATTR_FRAME_SIZE
	.align		4
.L_5:
        /*0024*/ 	.byte	0x04, 0x11
        /*0026*/ 	.short	(.L_7 - .L_6)
	.align		4
.L_6:
        /*0028*/ 	.word	index@(_Z20expensiveFunctionGPUPKfS0_Pf)
        /*002c*/ 	.word	0x00000000


	//----- nvinfo : EIATTR_MIN_STACK_SIZE
	.align		4
.L_7:
        /*0030*/ 	.byte	0x04, 0x12
        /*0032*/ 	.short	(.L_9 - .L_8)
	.align		4
.L_8:
        /*0034*/ 	.word	index@(_Z20expensiveFunctionGPUPKfS0_Pf)
        /*0038*/ 	.word	0x00000000


	//----- nvinfo : EIATTR_MIN_STACK_SIZE
	.align		4
.L_9:
        /*003c*/ 	.byte	0x04, 0x12
        /*003e*/ 	.short	(.L_11 - .L_10)
	.align		4
.L_10:
        /*0040*/ 	.word	index@(_Z11multiplyGPUPKfS0_Pf)
        /*0044*/ 	.word	0x00000000
.L_11:


//--------------------- .nv.compat                --------------------------
	.section	.nv.compat,"",@"SHT_CUDA_COMPAT_INFO"
	.align	4
        /*0000*/ 	.byte	0x02, 0x09, 0x00, 0x00, 0x02, 0x02, 0x01, 0x00, 0x02, 0x05, 0x05, 0x00, 0x03, 0x07, 0x01, 0x01
        /*0010*/ 	.byte	0x02, 0x03, 0x00, 0x00, 0x02, 0x06, 0x01, 0x00, 0x04, 0x0b, 0x08, 0x00, 0x09, 0x00, 0x00, 0x00
        /*0020*/ 	.byte	0x00, 0x00, 0x00, 0x00


//--------------------- .nv.info._Z20expensiveFunctionGPUPKfS0_Pf --------------------------
	.section	.nv.info._Z20expensiveFunctionGPUPKfS0_Pf,"",@"SHT_CUDA_INFO"
	.sectionflags	@""
	.align	4


	//----- nvinfo : EIATTR_CUDA_API_VERSION
	.align		4
        /*0000*/ 	.byte	0x04, 0x37
        /*0002*/ 	.short	(.L_13 - .L_12)
.L_12:
        /*0004*/ 	.word	0x00000082


	//----- nvinfo : EIATTR_KPARAM_INFO
	.align		4
.L_13:
        /*0008*/ 	.byte	0x04, 0x17
        /*000a*/ 	.short	(.L_15 - .L_14)
.L_14:
        /*000c*/ 	.word	0x00000000
        /*0010*/ 	.short	0x0002
        /*0012*/ 	.short	0x0010
        /*0014*/ 	.byte	0x00, 0xf5, 0x21, 0x00


	//----- nvinfo : EIATTR_KPARAM_INFO
	.align		4
.L_15:
        /*0018*/ 	.byte	0x04, 0x17
        /*001a*/ 	.short	(.L_17 - .L_16)
.L_16:
        /*001c*/ 	.word	0x00000000
        /*0020*/ 	.short	0x0001
        /*0022*/ 	.short	0x0008
        /*0024*/ 	.byte	0x00, 0xf5, 0x21, 0x00


	//----- nvinfo : EIATTR_KPARAM_INFO
	.align		4
.L_17:
        /*0028*/ 	.byte	0x04, 0x17
        /*002a*/ 	.short	(.L_19 - .L_18)
.L_18:
        /*002c*/ 	.word	0x00000000
        /*0030*/ 	.short	0x0000
        /*0032*/ 	.short	0x0000
        /*0034*/ 	.byte	0x00, 0xf5, 0x21, 0x00


	//----- nvinfo : EIATTR_SPARSE_MMA_MASK
	.align		4
.L_19:
        /*0038*/ 	.byte	0x03, 0x50
        /*003a*/ 	.short	0x0000


	//----- nvinfo : EIATTR_MAXREG_COUNT
	.align		4
        /*003c*/ 	.byte	0x03, 0x1b
        /*003e*/ 	.short	0x00ff


	//----- nvinfo : EIATTR_MERCURY_ISA_VERSION
	.align		4
        /*0040*/ 	.byte	0x03, 0x5f
        /*0042*/ 	.short	0x0101


	//----- nvinfo : EIATTR_VRC_CTA_INIT_COUNT
	.align		4
        /*0044*/ 	.byte	0x02, 0x4a
	.zero		1
	.zero		1


	//----- nvinfo : EIATTR_EXIT_INSTR_OFFSETS
	.align		4
        /*0048*/ 	.byte	0x04, 0x1c
        /*004a*/ 	.short	(.L_21 - .L_20)


	//   ....[0]....
.L_20:
        /*004c*/ 	.word	0x00000010


	//----- nvinfo : EIATTR_CBANK_PARAM_SIZE
	.align		4
.L_21:
        /*0050*/ 	.byte	0x03, 0x19
        /*0052*/ 	.short	0x0018


	//----- nvinfo : EIATTR_PARAM_CBANK
	.align		4
        /*0054*/ 	.byte	0x04, 0x0a
        /*0056*/ 	.short	(.L_23 - .L_22)
	.align		4
.L_22:
        /*0058*/ 	.word	index@(.nv.constant0._Z20expensiveFunctionGPUPKfS0_Pf)
        /*005c*/ 	.short	0x0380
        /*005e*/ 	.short	0x0018


	//----- nvinfo : EIATTR_SW_WAR
	.align		4
.L_23:
        /*0060*/ 	.byte	0x04, 0x36
        /*0062*/ 	.short	(.L_25 - .L_24)
.L_24:
        /*0064*/ 	.word	0x00000008
.L_25:


//--------------------- .nv.info._Z11multiplyGPUPKfS0_Pf --------------------------
	.section	.nv.info._Z11multiplyGPUPKfS0_Pf,"",@"SHT_CUDA_INFO"
	.sectionflags	@""
	.align	4


	//----- nvinfo : EIATTR_CUDA_API_VERSION
	.align		4
        /*0000*/ 	.byte	0x04, 0x37
        /*0002*/ 	.short	(.L_27 - .L_26)
.L_26:
        /*0004*/ 	.word	0x00000082


	//----- nvinfo : EIATTR_KPARAM_INFO
	.align		4
.L_27:
        /*0008*/ 	.byte	0x04, 0x17
        /*000a*/ 	.short	(.L_29 - .L_28)
.L_28:
        /*000c*/ 	.word	0x00000000
        /*0010*/ 	.short	0x0002
        /*0012*/ 	.short	0x0010
        /*0014*/ 	.byte	0x00, 0xf5, 0x21, 0x00


	//----- nvinfo : EIATTR_KPARAM_INFO
	.align		4
.L_29:
        /*0018*/ 	.byte	0x04, 0x17
        /*001a*/ 	.short	(.L_31 - .L_30)
.L_30:
        /*001c*/ 	.word	0x00000000
        /*0020*/ 	.short	0x0001
        /*0022*/ 	.short	0x0008
        /*0024*/ 	.byte	0x00, 0xf5, 0x21, 0x00


	//----- nvinfo : EIATTR_KPARAM_INFO
	.align		4
.L_31:
        /*0028*/ 	.byte	0x04, 0x17
        /*002a*/ 	.short	(.L_33 - .L_32)
.L_32:
        /*002c*/ 	.word	0x00000000
        /*0030*/ 	.short	0x0000
        /*0032*/ 	.short	0x0000
        /*0034*/ 	.byte	0x00, 0xf5, 0x21, 0x00


	//----- nvinfo : EIATTR_SPARSE_MMA_MASK
	.align		4
.L_33:
        /*0038*/ 	.byte	0x03, 0x50
        /*003a*/ 	.short	0x0000


	//----- nvinfo : EIATTR_MAXREG_COUNT
	.align		4
        /*003c*/ 	.byte	0x03, 0x1b
        /*003e*/ 	.short	0x00ff


	//----- nvinfo : EIATTR_MERCURY_ISA_VERSION
	.align		4
        /*0040*/ 	.byte	0x03, 0x5f
        /*0042*/ 	.short	0x0101


	//----- nvinfo : EIATTR_VRC_CTA_INIT_COUNT
	.align		4
        /*0044*/ 	.byte	0x02, 0x4a
	.zero		1
	.zero		1


	//----- nvinfo : EIATTR_EXIT_INSTR_OFFSETS
	.align		4
        /*0048*/ 	.byte	0x04, 0x1c
        /*004a*/ 	.short	(.L_35 - .L_34)


	//   ....[0]....
.L_34:
        /*004c*/ 	.word	0x00000010


	//----- nvinfo : EIATTR_CBANK_PARAM_SIZE
	.align		4
.L_35:
        /*0050*/ 	.byte	0x03, 0x19
        /*0052*/ 	.short	0x0018


	//----- nvinfo : EIATTR_PARAM_CBANK
	.align		4
        /*0054*/ 	.byte	0x04, 0x0a
        /*0056*/ 	.short	(.L_37 - .L_36)
	.align		4
.L_36:
        /*0058*/ 	.word	index@(.nv.constant0._Z11multiplyGPUPKfS0_Pf)
        /*005c*/ 	.short	0x0380
        /*005e*/ 	.short	0x0018


	//----- nvinfo : EIATTR_SW_WAR
	.align		4
.L_37:
        /*0060*/ 	.byte	0x04, 0x36
        /*0062*/ 	.short	(.L_39 - .L_38)
.L_38:
        /*0064*/ 	.word	0x00000008
.L_39:


//--------------------- .nv.callgraph             --------------------------
	.section	.nv.callgraph,"",@"SHT_CUDA_CALLGRAPH"
	.align	4
	.sectionentsize	8
	.align		4
        /*0000*/ 	.word	0x00000000
	.align		4
        /*0004*/ 	.word	0xffffffff
	.align		4
        /*0008*/ 	.word	0x00000000
	.align		4
        /*000c*/ 	.word	0xfffffffe
	.align		4
        /*0010*/ 	.word	0x00000000
	.align		4
        /*0014*/ 	.word	0xfffffffd
	.align		4
        /*0018*/ 	.word	0x00000000
	.align		4
        /*001c*/ 	.word	0xfffffffc


//--------------------- .text._Z20expensiveFunctionGPUPKfS0_Pf --------------------------
	.section	.text._Z20expensiveFunctionGPUPKfS0_Pf,"ax",@progbits
	.align	128
        .global         _Z20expensiveFunctionGPUPKfS0_Pf
        .type           _Z20expensiveFunctionGPUPKfS0_Pf,@function
        .size           _Z20expensiveFunctionGPUPKfS0_Pf,(.L_x_2 - _Z20expensiveFunctionGPUPKfS0_Pf)
        .other          _Z20expensiveFunctionGPUPKfS0_Pf,@"STO_CUDA_ENTRY STV_DEFAULT"
_Z20expensiveFunctionGPUPKfS0_Pf:
.text._Z20expensiveFunctionGPUPKfS0_Pf:
[----:B------:R-:W-:Y:S01]  /*0000*/  LDC R1, c[0x0][0x37c] ;  /* 0x0000df00ff017b82 */ /* 0x000fe20000000800 */
[----:B------:R-:W-:Y:S05]  /*0010*/  EXIT ;  /* 0x000000000000794d */ /* 0x000fea0003800000 */
.L_x_0:
[----:B------:R-:W-:-:S00]  /*0020*/  BRA `(.L_x_0) ;  /* 0xfffffffc00fc7947 */ /* 0x000fc0000383ffff */
[----:B------:R-:W-:-:S00]  /*0030*/  NOP ;  /* 0x0000000000007918 */ /* 0x000fc00000000000 */
        /* <DEDUP_REMOVED lines=12> */
.L_x_2:


//--------------------- .text._Z11multiplyGPUPKfS0_Pf --------------------------
	.section	.text._Z11multiplyGPUPKfS0_Pf,"ax",@progbits
	.align	128
        .global         _Z11multiplyGPUPKfS0_Pf
        .type           _Z11multiplyGPUPKfS0_Pf,@function
        .size           _Z11multiplyGPUPKfS0_Pf,(.L_x_3 - _Z11multiplyGPUPKfS0_Pf)
        .other          _Z11multiplyGPUPKfS0_Pf,@"STO_CUDA_ENTRY STV_DEFAULT"
_Z11multiplyGPUPKfS0_Pf:
.text._Z11multiplyGPUPKfS0_Pf:
[----:B------:R-:W-:Y:S01]  /*0000*/  LDC R1, c[0x0][0x37c] ;  /* 0x0000df00ff017b82 */ /* 0x000fe20000000800 */
[----:B------:R-:W-:Y:S05]  /*0010*/  EXIT ;  /* 0x000000000000794d */ /* 0x000fea0003800000 */
.L_x_1:
        /* <DEDUP_REMOVED lines=14> */
.L_x_3:


//--------------------- .nv.shared.reserved.0     --------------------------
	.section	.nv.shared.reserved.0,"aw",@nobits
	.weak		__nv_reservedSMEM_offset_0_alias
	.size		__nv_reservedSMEM_offset_0_alias, 0, 64
	.other		__nv_reservedSMEM_offset_0_alias,@"STO_CUDA_RESERVED_SHARED STV_DEFAULT"
__nv_reservedSMEM_offset_0_alias:
	.zero		0
	.zero		64


//--------------------- .nv.constant0._Z20expensiveFunctionGPUPKfS0_Pf --------------------------
	.section	.nv.constant0._Z20expensiveFunctionGPUPKfS0_Pf,"a",@progbits
	.sectionflags	@""
	.align	4
.nv.constant0._Z20expensiveFunctionGPUPKfS0_Pf:
	.zero		920


//--------------------- .nv.constant0._Z11multiplyGPUPKfS0_Pf --------------------------
	.section	.nv.constant0._Z11multiplyGPUPKfS0_Pf,"a",@progbits
	.sectionflags	@""
	.align	4
.nv.constant0._Z11multiplyGPUPKfS0_Pf:
	.zero		920


//--------------------- SYMBOLS --------------------------

	.type		.nv.reservedSmem.offset0,@object
	.size		.nv.reservedSmem.offset0,0x4
